//
// Generated by NVIDIA NVVM Compiler
//
// Compiler Build ID: CL-36424714
// Cuda compilation tools, release 13.0, V13.0.88
// Based on NVVM 20.0.0
//

.version 9.0
.target sm_100
.address_size 64

	// .globl	_Z5mad24v

.visible .entry _Z5mad24v()
{


	ret;

}


// ===== COMPILED SASS (sm_100) =====

	.target	sm_100

	.elftype	@"ET_EXEC"


//--------------------- .note.nv.tkinfo           --------------------------
	.section	.note.nv.tkinfo,"",@"SHT_NOTE"
	.sectionflags	@"SHF_NOTE_NV_TKINFO"
	.tkinfo
        /*0018*/ 	.word	0x00000002
        /*0030*/ 	.string	""
        /*0030*/ 	.string	"ptxas"
        /*0030*/ 	.string	"Cuda compilation tools, release 13.0, V13.0.88"
        /*0030*/ 	.string	"Build cuda_13.0.r13.0/compiler.36424714_0"
        /*0030*/ 	.string	"-arch sm_100 -m 64 "



//--------------------- .note.nv.cuinfo           --------------------------
	.section	.note.nv.cuinfo,"",@"SHT_NOTE"
	.sectionflags	@"SHF_NOTE_NV_CUINFO"
        /*0018*/ 	.short	0x0002
        /*001a*/ 	.short	0x0064
        /*001c*/ 	.short	0x0082
	.zero		2


//--------------------- .nv.info                  --------------------------
	.section	.nv.info,"",@"SHT_CUDA_INFO"
	.align	4


	//----- nvinfo : EIATTR_REGCOUNT
	.align		4
        /*0000*/ 	.byte	0x04, 0x2f
        /*0002*/ 	.short	(.L_1 - .L_0)
	.align		4
.L_0:
        /*0004*/ 	.word	index@(_Z5mad24v)
        /*0008*/ 	.word	0x00000004


	//----- nvinfo : EIATTR_FRAME_SIZE
	.align		4
.L_1:
        /*000c*/ 	.byte	0x04, 0x11
        /*000e*/ 	.short	(.L_3 - .L_2)
	.align		4
.L_2:
        /*0010*/ 	.word	index@(_Z5mad24v)
        /*0014*/ 	.word	0x00000000


	//----- nvinfo : EIATTR_MIN_STACK_SIZE
	.align		4
.L_3:
        /*0018*/ 	.byte	0x04, 0x12
        /*001a*/ 	.short	(.L_5 - .L_4)
	.align		4
.L_4:
        /*001c*/ 	.word	index@(_Z5mad24v)
        /*0020*/ 	.word	0x00000000
.L_5:


//--------------------- .nv.compat                --------------------------
	.section	.nv.compat,"",@"SHT_CUDA_COMPAT_INFO"
	.align	4
        /*0000*/ 	.byte	0x02, 0x09, 0x00, 0x00, 0x02, 0x02, 0x01, 0x00, 0x02, 0x05, 0x05, 0x00, 0x03, 0x07, 0x01, 0x01
        /*0010*/ 	.byte	0x02, 0x03, 0x00, 0x00, 0x02, 0x06, 0x01, 0x00, 0x04, 0x0b, 0x08, 0x00, 0x09, 0x00, 0x00, 0x00
        /*0020*/ 	.byte	0x00, 0x00, 0x00, 0x00


//--------------------- .nv.info._Z5mad24v        --------------------------
	.section	.nv.info._Z5mad24v,"",@"SHT_CUDA_INFO"
	.sectionflags	@""
	.align	4


	//----- nvinfo : EIATTR_CUDA_API_VERSION
	.align		4
        /*0000*/ 	.byte	0x04, 0x37
        /*0002*/ 	.short	(.L_7 - .L_6)
.L_6:
        /*0004*/ 	.word	0x00000082


	//----- nvinfo : EIATTR_SPARSE_MMA_MASK
	.align		4
.L_7:
        /*0008*/ 	.byte	0x03, 0x50
        /*000a*/ 	.short	0x0000


	//----- nvinfo : EIATTR_MAXREG_COUNT
	.align		4
        /*000c*/ 	.byte	0x03, 0x1b
        /*000e*/ 	.short	0x00ff


	//----- nvinfo : EIATTR_MERCURY_ISA_VERSION
	.align		4
        /*0010*/ 	.byte	0x03, 0x5f
        /*0012*/ 	.short	0x0101


	//----- nvinfo : EIATTR_VRC_CTA_INIT_COUNT
	.align		4
        /*0014*/ 	.byte	0x02, 0x4a
	.zero		1
	.zero		1


	//----- nvinfo : EIATTR_EXIT_INSTR_OFFSETS
	.align		4
        /*0018*/ 	.byte	0x04, 0x1c
        /*001a*/ 	.short	(.L_9 - .L_8)


	//   ....[0]....
.L_8:
        /*001c*/ 	.word	0x00000010


	//----- nvinfo : EIATTR_SW_WAR
	.align		4
.L_9:
        /*0020*/ 	.byte	0x04, 0x36
        /*0022*/ 	.short	(.L_11 - .L_10)
.L_10:
        /*0024*/ 	.word	0x00000008
.L_11:


//--------------------- .nv.callgraph             --------------------------
	.section	.nv.callgraph,"",@"SHT_CUDA_CALLGRAPH"
	.align	4
	.sectionentsize	8
	.align		4
        /*0000*/ 	.word	0x00000000
	.align		4
        /*0004*/ 	.word	0xffffffff
	.align		4
        /*0008*/ 	.word	0x00000000
	.align		4
        /*000c*/ 	.word	0xfffffffe
	.align		4
        /*0010*/ 	.word	0x00000000
	.align		4
        /*0014*/ 	.word	0xfffffffd
	.align		4
        /*0018*/ 	.word	0x00000000
	.align		4
        /*001c*/ 	.word	0xfffffffc


//--------------------- .text._Z5mad24v           --------------------------
	.section	.text._Z5mad24v,"ax",@progbits
	.align	128
        .global         _Z5mad24v
        .type           _Z5mad24v,@function
        .size           _Z5mad24v,(.L_x_1 - _Z5mad24v)
        .other          _Z5mad24v,@"STO_CUDA_ENTRY STV_DEFAULT"
_Z5mad24v:
.text._Z5mad24v:
[----:B------:R-:W-:Y:S01]  /*0000*/  LDC R1, c[0x0][0x37c] ;  /* 0x0000df00ff017b82 */ /* 0x000fe20000000800 */
[----:B------:R-:W-:Y:S05]  /*0010*/  EXIT ;  /* 0x000000000000794d */ /* 0x000fea0003800000 */
.L_x_0:
[----:B------:R-:W-:-:S00]  /*0020*/  BRA `(.L_x_0) ;  /* 0xfffffffc00fc7947 */ /* 0x000fc0000383ffff */
[----:B------:R-:W-:-:S00]  /*0030*/  NOP ;  /* 0x0000000000007918 */ /* 0x000fc00000000000 */
        /* <DEDUP_REMOVED lines=12> */
.L_x_1:


//--------------------- .nv.shared.reserved.0     --------------------------
	.section	.nv.shared.reserved.0,"aw",@nobits
	.weak		__nv_reservedSMEM_offset_0_alias
	.size		__nv_reservedSMEM_offset_0_alias, 0, 64
	.other		__nv_reservedSMEM_offset_0_alias,@"STO_CUDA_RESERVED_SHARED STV_DEFAULT"
__nv_reservedSMEM_offset_0_alias:
	.zero		0
	.zero		64


//--------------------- .nv.constant0._Z5mad24v   --------------------------
	.section	.nv.constant0._Z5mad24v,"a",@progbits
	.sectionflags	@""
	.align	4
.nv.constant0._Z5mad24v:
	.zero		896


//--------------------- SYMBOLS --------------------------

	.type		.nv.reservedSmem.offset0,@object
	.size		.nv.reservedSmem.offset0,0x4
